	.headerflags	@"EF_CUDA_TEXMODE_UNIFIED EF_CUDA_64BIT_ADDRESS EF_CUDA_ACCELERATORS EF_CUDA_SM90 EF_CUDA_VIRTUAL_SM(EF_CUDA_SM90)"
	.elftype	@"ET_EXEC"


//--------------------- .nv.info                  --------------------------
	.section	.nv.info,"",@"SHT_CUDA_INFO"
	.align	4


	//----- nvinfo : EIATTR_REGCOUNT
	.align		4
        /*0000*/ 	.byte	0x04, 0x2f
        /*0002*/ 	.short	(.L_3 - .L_2)
	.align		4
.L_2:
        /*0004*/ 	.word	index@(triton_poi_fused__native_batch_norm_legit_no_training_cat_relu_28)
        /*0008*/ 	.word	0x0000001e


	//----- nvinfo : EIATTR_MIN_STACK_SIZE
	.align		4
.L_3:
        /*000c*/ 	.byte	0x04, 0x12
        /*000e*/ 	.short	(.L_5 - .L_4)
	.align		4
.L_4:
        /*0010*/ 	.word	index@(triton_poi_fused__native_batch_norm_legit_no_training_cat_relu_28)
        /*0014*/ 	.word	0x00000000


	//----- nvinfo : EIATTR_FRAME_SIZE
	.align		4
.L_5:
        /*0018*/ 	.byte	0x04, 0x11
        /*001a*/ 	.short	(.L_7 - .L_6)
	.align		4
.L_6:
        /*001c*/ 	.word	index@(triton_poi_fused__native_batch_norm_legit_no_training_cat_relu_28)
        /*0020*/ 	.word	0x00000000


	//----- nvinfo : EIATTR_MIN_STACK_SIZE
	.align		4
.L_7:
        /*0024*/ 	.byte	0x04, 0x12
        /*0026*/ 	.short	(.L_9 - .L_8)
	.align		4
.L_8:
        /*0028*/ 	.word	index@(triton_poi_fused__native_batch_norm_legit_no_training_cat_relu_28)
        /*002c*/ 	.word	0x00000000
.L_9:


//--------------------- .nv.info.triton_poi_fused__native_batch_norm_legit_no_training_cat_relu_28 --------------------------
	.section	.nv.info.triton_poi_fused__native_batch_norm_legit_no_training_cat_relu_28,"",@"SHT_CUDA_INFO"
	.sectionflags	@""
	.align	4


	//----- nvinfo : EIATTR_CUDA_API_VERSION
	.align		4
        /*0000*/ 	.byte	0x04, 0x37
        /*0002*/ 	.short	(.L_11 - .L_10)
.L_10:
        /*0004*/ 	.word	0x0000007c


	//----- nvinfo : EIATTR_KPARAM_INFO
	.align		4
.L_11:
        /*0008*/ 	.byte	0x04, 0x17
        /*000a*/ 	.short	(.L_13 - .L_12)
.L_12:
        /*000c*/ 	.word	0x00000000
        /*0010*/ 	.short	0x000b
        /*0012*/ 	.short	0x0058
        /*0014*/ 	.byte	0x00, 0xf0, 0x11, 0x00


	//----- nvinfo : EIATTR_KPARAM_INFO
	.align		4
.L_13:
        /*0018*/ 	.byte	0x04, 0x17
        /*001a*/ 	.short	(.L_15 - .L_14)
.L_14:
        /*001c*/ 	.word	0x00000000
        /*0020*/ 	.short	0x000a
        /*0022*/ 	.short	0x0050
        /*0024*/ 	.byte	0x00, 0xf4, 0x21, 0x00


	//----- nvinfo : EIATTR_KPARAM_INFO
	.align		4
.L_15:
        /*0028*/ 	.byte	0x04, 0x17
        /*002a*/ 	.short	(.L_17 - .L_16)
.L_16:
        /*002c*/ 	.word	0x00000000
        /*0030*/ 	.short	0x0009
        /*0032*/ 	.short	0x0048
        /*0034*/ 	.byte	0x00, 0xf4, 0x21, 0x00


	//----- nvinfo : EIATTR_KPARAM_INFO
	.align		4
.L_17:
        /*0038*/ 	.byte	0x04, 0x17
        /*003a*/ 	.short	(.L_19 - .L_18)
.L_18:
        /*003c*/ 	.word	0x00000000
        /*0040*/ 	.short	0x0008
        /*0042*/ 	.short	0x0040
        /*0044*/ 	.byte	0x00, 0xf4, 0x21, 0x00


	//----- nvinfo : EIATTR_KPARAM_INFO
	.align		4
.L_19:
        /*0048*/ 	.byte	0x04, 0x17
        /*004a*/ 	.short	(.L_21 - .L_20)
.L_20:
        /*004c*/ 	.word	0x00000000
        /*0050*/ 	.short	0x0007
        /*0052*/ 	.short	0x0038
        /*0054*/ 	.byte	0x00, 0xf4, 0x21, 0x00


	//----- nvinfo : EIATTR_KPARAM_INFO
	.align		4
.L_21:
        /*0058*/ 	.byte	0x04, 0x17
        /*005a*/ 	.short	(.L_23 - .L_22)
.L_22:
        /*005c*/ 	.word	0x00000000
        /*0060*/ 	.short	0x0006
        /*0062*/ 	.short	0x0030
        /*0064*/ 	.byte	0x00, 0xf4, 0x21, 0x00


	//----- nvinfo : EIATTR_KPARAM_INFO
	.align		4
.L_23:
        /*0068*/ 	.byte	0x04, 0x17
        /*006a*/ 	.short	(.L_25 - .L_24)
.L_24:
        /*006c*/ 	.word	0x00000000
        /*0070*/ 	.short	0x0005
        /*0072*/ 	.short	0x0028
        /*0074*/ 	.byte	0x00, 0xf4, 0x21, 0x00


	//----- nvinfo : EIATTR_KPARAM_INFO
	.align		4
.L_25:
        /*0078*/ 	.byte	0x04, 0x17
        /*007a*/ 	.short	(.L_27 - .L_26)
.L_26:
        /*007c*/ 	.word	0x00000000
        /*0080*/ 	.short	0x0004
        /*0082*/ 	.short	0x0020
        /*0084*/ 	.byte	0x00, 0xf4, 0x21, 0x00


	//----- nvinfo : EIATTR_KPARAM_INFO
	.align		4
.L_27:
        /*0088*/ 	.byte	0x04, 0x17
        /*008a*/ 	.short	(.L_29 - .L_28)
.L_28:
        /*008c*/ 	.word	0x00000000
        /*0090*/ 	.short	0x0003
        /*0092*/ 	.short	0x0018
        /*0094*/ 	.byte	0x00, 0xf4, 0x21, 0x00


	//----- nvinfo : EIATTR_KPARAM_INFO
	.align		4
.L_29:
        /*0098*/ 	.byte	0x04, 0x17
        /*009a*/ 	.short	(.L_31 - .L_30)
.L_30:
        /*009c*/ 	.word	0x00000000
        /*00a0*/ 	.short	0x0002
        /*00a2*/ 	.short	0x0010
        /*00a4*/ 	.byte	0x00, 0xf4, 0x21, 0x00


	//----- nvinfo : EIATTR_KPARAM_INFO
	.align		4
.L_31:
        /*00a8*/ 	.byte	0x04, 0x17
        /*00aa*/ 	.short	(.L_33 - .L_32)
.L_32:
        /*00ac*/ 	.word	0x00000000
        /*00b0*/ 	.short	0x0001
        /*00b2*/ 	.short	0x0008
        /*00b4*/ 	.byte	0x00, 0xf4, 0x21, 0x00


	//----- nvinfo : EIATTR_KPARAM_INFO
	.align		4
.L_33:
        /*00b8*/ 	.byte	0x04, 0x17
        /*00ba*/ 	.short	(.L_35 - .L_34)
.L_34:
        /*00bc*/ 	.word	0x00000000
        /*00c0*/ 	.short	0x0000
        /*00c2*/ 	.short	0x0000
        /*00c4*/ 	.byte	0x00, 0xf4, 0x21, 0x00


	//----- nvinfo : EIATTR_SPARSE_MMA_MASK
	.align		4
.L_35:
        /*00c8*/ 	.byte	0x03, 0x50
        /*00ca*/ 	.short	0x0000


	//----- nvinfo : EIATTR_MAXREG_COUNT
	.align		4
        /*00cc*/ 	.byte	0x03, 0x1b
        /*00ce*/ 	.short	0x00ff


	//----- nvinfo : EIATTR_EXIT_INSTR_OFFSETS
	.align		4
        /*00d0*/ 	.byte	0x04, 0x1c
        /*00d2*/ 	.short	(.L_37 - .L_36)


	//   ....[0]....
.L_36:
        /*00d4*/ 	.word	0x000007f0


	//----- nvinfo : EIATTR_REQNTID
	.align		4
.L_37:
        /*00d8*/ 	.byte	0x04, 0x10
        /*00da*/ 	.short	(.L_39 - .L_38)
.L_38:
        /*00dc*/ 	.word	0x00000100
        /*00e0*/ 	.word	0x00000001
        /*00e4*/ 	.word	0x00000001


	//----- nvinfo : EIATTR_CBANK_PARAM_SIZE
	.align		4
.L_39:
        /*00e8*/ 	.byte	0x03, 0x19
        /*00ea*/ 	.short	0x005c


	//----- nvinfo : EIATTR_PARAM_CBANK
	.align		4
        /*00ec*/ 	.byte	0x04, 0x0a
        /*00ee*/ 	.short	(.L_41 - .L_40)
	.align		4
.L_40:
        /*00f0*/ 	.word	index@(.nv.constant0.triton_poi_fused__native_batch_norm_legit_no_training_cat_relu_28)
        /*00f4*/ 	.short	0x0210
        /*00f6*/ 	.short	0x005c


	//----- nvinfo : EIATTR_SW_WAR
	.align		4
.L_41:
        /*00f8*/ 	.byte	0x04, 0x36
        /*00fa*/ 	.short	(.L_43 - .L_42)
.L_42:
        /*00fc*/ 	.word	0x00000008
.L_43:


//--------------------- .nv.callgraph             --------------------------
	.section	.nv.callgraph,"",@"SHT_CUDA_CALLGRAPH"
	.align	4
	.sectionentsize	8
	.align		4
        /*0000*/ 	.word	0x00000000
	.align		4
        /*0004*/ 	.word	0xffffffff
	.align		4
        /*0008*/ 	.word	0x00000000
	.align		4
        /*000c*/ 	.word	0xfffffffe
	.align		4
        /*0010*/ 	.word	0x00000000
	.align		4
        /*0014*/ 	.word	0xfffffffd
	.align		4
        /*0018*/ 	.word	0x00000000
	.align		4
        /*001c*/ 	.word	0xfffffffc


//--------------------- .nv.constant4             --------------------------
	.section	.nv.constant4,"a",@progbits
	.align	8
	.align		8
.nv.constant4:
        /*0000*/ 	.dword	_$_str
	.align		8
        /*0008*/ 	.dword	_$_str_$_2


//--------------------- .text.triton_poi_fused__native_batch_norm_legit_no_training_cat_relu_28 --------------------------
	.section	.text.triton_poi_fused__native_batch_norm_legit_no_training_cat_relu_28,"ax",@progbits
	.align	128
        .global         triton_poi_fused__native_batch_norm_legit_no_training_cat_relu_28
        .type           triton_poi_fused__native_batch_norm_legit_no_training_cat_relu_28,@function
        .size           triton_poi_fused__native_batch_norm_legit_no_training_cat_relu_28,(.L_x_1 - triton_poi_fused__native_batch_norm_legit_no_training_cat_relu_28)
        .other          triton_poi_fused__native_batch_norm_legit_no_training_cat_relu_28,@"STO_CUDA_ENTRY STV_DEFAULT"
triton_poi_fused__native_batch_norm_legit_no_training_cat_relu_28:
.text.triton_poi_fused__native_batch_norm_legit_no_training_cat_relu_28:
[----:B------:R-:W-:Y:S01]  /*0000*/  LDC R1, c[0x0][0x28] ;  /* 0x00000a00ff017b82 */ /* 0x000fe20000000800 */
[----:B------:R-:W1:Y:S01]  /*0010*/  S2R R0, SR_TID.X ;  /* 0x0000000000007919 */ /* 0x000e620000002100 */
[----:B------:R-:W-:-:S06]  /*0020*/  ULDC.64 UR4, c[0x0][0x208] ;  /* 0x0000820000047ab9 */ /* 0x000fcc0000000a00 */
[----:B------:R-:W2:Y:S01]  /*0030*/  LDC.64 R22, c[0x0][0x210] ;  /* 0x00008400ff167b82 */ /* 0x000ea20000000a00 */
[----:B------:R-:W-:Y:S01]  /*0040*/  ULDC.64 UR6, c[0x0][0x218] ;  /* 0x0000860000067ab9 */ /* 0x000fe20000000a00 */
[----:B------:R-:W3:Y:S01]  /*0050*/  S2R R3, SR_CTAID.X ;  /* 0x0000000000037919 */ /* 0x000ee20000002500 */
[----:B------:R-:W-:Y:S01]  /*0060*/  ULDC.64 UR8, c[0x0][0x228] ;  /* 0x00008a0000087ab9 */ /* 0x000fe20000000a00 */
[----:B------:R-:W-:-:S04]  /*0070*/  ULDC.64 UR10, c[0x0][0x230] ;  /* 0x00008c00000a7ab9 */ /* 0x000fc80000000a00 */
[----:B------:R-:W4:Y:S08]  /*0080*/  LDC.64 R20, c[0x0][0x238] ;  /* 0x00008e00ff147b82 */ /* 0x000f300000000a00 */
[----:B------:R-:W5:Y:S08]  /*0090*/  LDC.64 R16, c[0x0][0x250] ;  /* 0x00009400ff107b82 */ /* 0x000f700000000a00 */
[----:B------:R-:W2:Y:S01]  /*00a0*/  LDC.64 R18, c[0x0][0x248] ;  /* 0x00009200ff127b82 */ /* 0x000ea20000000a00 */
[----:B-1----:R-:W-:-:S05]  /*00b0*/  IMAD.SHL.U32 R0, R0, 0x2, RZ ;  /* 0x0000000200007824 */ /* 0x002fca00078e00ff */
[----:B------:R-:W-:-:S05]  /*00c0*/  LOP3.LUT R0, R0, 0x1fe, RZ, 0xc0, !PT ;  /* 0x000001fe00007812 */ /* 0x000fca00078ec0ff */
[----:B---3--:R-:W-:-:S04]  /*00d0*/  IMAD R0, R3, 0x200, R0 ;  /* 0x0000020003007824 */ /* 0x008fc800078e0200 */
[----:B------:R-:W-:Y:S01]  /*00e0*/  IMAD.HI R7, R0, 0x2aaaaaab, RZ ;  /* 0x2aaaaaab00077827 */ /* 0x000fe200078e02ff */
[----:B------:R-:W-:-:S04]  /*00f0*/  SHF.R.S32.HI R3, RZ, 0x1f, R0 ;  /* 0x0000001fff037819 */ /* 0x000fc80000011400 */
[----:B------:R-:W-:Y:S02]  /*0100*/  LEA.HI R3, R3, R0, RZ, 0x12 ;  /* 0x0000000003037211 */ /* 0x000fe400078f90ff */
[----:B------:R-:W-:Y:S02]  /*0110*/  SHF.R.U32.HI R8, RZ, 0x1f, R7 ;  /* 0x0000001fff087819 */ /* 0x000fe40000011607 */
[----:B------:R-:W-:Y:S02]  /*0120*/  SHF.R.S32.HI R2, RZ, 0x12, R3 ;  /* 0x00000012ff027819 */ /* 0x000fe40000011403 */
[----:B------:R-:W-:-:S03]  /*0130*/  LEA.HI.SX32 R7, R7, R8, 0xb ;  /* 0x0000000807077211 */ /* 0x000fc600078f5aff */
[----:B------:R-:W-:Y:S02]  /*0140*/  IMAD R4, R2, 0x2aab, RZ ;  /* 0x00002aab02047824 */ /* 0x000fe400078e02ff */
[----:B------:R-:W-:-:S03]  /*0150*/  IMAD.SHL.U32 R8, R7, 0x800000, RZ ;  /* 0x0080000007087824 */ /* 0x000fc600078e00ff */
[----:B------:R-:W-:-:S04]  /*0160*/  SHF.R.S32.HI R4, RZ, 0x10, R4 ;  /* 0x00000010ff047819 */ /* 0x000fc80000011404 */
[----:B------:R-:W-:-:S04]  /*0170*/  LOP3.LUT R5, R4, 0xffff, RZ, 0xc0, !PT ;  /* 0x0000ffff04057812 */ /* 0x000fc800078ec0ff */
[----:B------:R-:W-:-:S04]  /*0180*/  SHF.R.U32.HI R4, RZ, 0xf, R5 ;  /* 0x0000000fff047819 */ /* 0x000fc80000011605 */
[----:B------:R-:W-:Y:S02]  /*0190*/  LEA.HI R4, R5, R4, RZ, 0x1d ;  /* 0x0000000405047211 */ /* 0x000fe400078fe8ff */
[----:B------:R-:W-:Y:S02]  /*01a0*/  LOP3.LUT R5, R3, 0xfffc0000, RZ, 0xc0, !PT ;  /* 0xfffc000003057812 */ /* 0x000fe400078ec0ff */
[----:B------:R-:W-:-:S03]  /*01b0*/  PRMT R4, R4, 0x9910, RZ ;  /* 0x0000991004047816 */ /* 0x000fc600000000ff */
[----:B------:R-:W-:Y:S02]  /*01c0*/  IMAD.IADD R6, R0, 0x1, -R5 ;  /* 0x0000000100067824 */ /* 0x000fe400078e0a05 */
[----:B------:R-:W-:-:S04]  /*01d0*/  IMAD R4, R4, 0x30, RZ ;  /* 0x0000003004047824 */ /* 0x000fc800078e02ff */
[----:B------:R-:W-:-:S05]  /*01e0*/  IMAD.MOV R4, RZ, RZ, -R4 ;  /* 0x000000ffff047224 */ /* 0x000fca00078e0a04 */
[----:B------:R-:W-:-:S05]  /*01f0*/  PRMT R9, R4, 0x7710, RZ ;  /* 0x0000771004097816 */ /* 0x000fca00000000ff */
[----:B------:R-:W-:Y:S02]  /*0200*/  IMAD.IADD R4, R2, 0x1, R9 ;  /* 0x0000000102047824 */ /* 0x000fe400078e0209 */
[----:B------:R-:W1:Y:S03]  /*0210*/  LDC.64 R2, c[0x0][0x240] ;  /* 0x00009000ff027b82 */ /* 0x000e660000000a00 */
[C---:B------:R-:W-:Y:S02]  /*0220*/  LOP3.LUT R5, R4.reuse, 0xffff, RZ, 0xc0, !PT ;  /* 0x0000ffff04057812 */ /* 0x040fe400078ec0ff */
[----:B------:R-:W-:-:S03]  /*0230*/  PRMT R11, R4, 0x9910, RZ ;  /* 0x00009910040b7816 */ /* 0x000fc600000000ff */
[----:B------:R-:W-:Y:S02]  /*0240*/  IMAD R9, R5, 0x40000, R6 ;  /* 0x0004000005097824 */ /* 0x000fe400078e0206 */
[C---:B------:R-:W-:Y:S02]  /*0250*/  IMAD.SHL.U32 R6, R7.reuse, 0x100000, RZ ;  /* 0x0010000007067824 */ /* 0x040fe400078e00ff */
[----:B------:R-:W-:Y:S01]  /*0260*/  IMAD R5, R7, -0xc00000, R0 ;  /* 0xff40000007057824 */ /* 0x000fe200078e0200 */
[----:B------:R-:W-:Y:S02]  /*0270*/  LOP3.LUT R7, R4, 0xfffc, RZ, 0xc0, !PT ;  /* 0x0000fffc04077812 */ /* 0x000fe400078ec0ff */
[----:B------:R-:W-:Y:S01]  /*0280*/  SHF.R.S32.HI R13, RZ, 0x1f, R9 ;  /* 0x0000001fff0d7819 */ /* 0x000fe20000011409 */
[----:B------:R-:W-:Y:S01]  /*0290*/  IMAD.IADD R5, R5, 0x1, R6 ;  /* 0x0000000105057824 */ /* 0x000fe200078e0206 */
[----:B------:R-:W-:Y:S02]  /*02a0*/  IADD3 R24, P0, R6, R9, RZ ;  /* 0x0000000906187210 */ /* 0x000fe40007f1e0ff */
[----:B------:R-:W-:-:S02]  /*02b0*/  PRMT R4, R7, 0x9910, RZ ;  /* 0x0000991007047816 */ /* 0x000fc400000000ff */
[-C--:B------:R-:W-:Y:S02]  /*02c0*/  LEA.HI.X.SX32 R7, R6, R13.reuse, 0x1, P0 ;  /* 0x0000000d06077211 */ /* 0x080fe400000f0eff */
[----:B------:R-:W-:Y:S01]  /*02d0*/  IADD3 R9, P4, R9, R8, RZ ;  /* 0x0000000809097210 */ /* 0x000fe20007f9e0ff */
[----:B-1----:R-:W-:Y:S01]  /*02e0*/  IMAD.WIDE R2, R11, 0x4, R2 ;  /* 0x000000040b027825 */ /* 0x002fe200078e0202 */
[----:B------:R-:W-:Y:S02]  /*02f0*/  SHF.L.U64.HI R6, R24, 0x2, R7 ;  /* 0x0000000218067819 */ /* 0x000fe40000010207 */
[----:B------:R-:W-:Y:S01]  /*0300*/  ISETP.NE.AND P2, PT, R4, 0xc, PT ;  /* 0x0000000c0400780c */ /* 0x000fe20003f45270 */
[----:B------:R-:W-:Y:S01]  /*0310*/  IMAD.SHL.U32 R24, R24, 0x4, RZ ;  /* 0x0000000418187824 */ /* 0x000fe200078e00ff */
[----:B------:R1:W3:Y:S01]  /*0320*/  LDG.E.EL R10, desc[UR4][R2.64] ;  /* 0x00000004020a7981 */ /* 0x0002e2000c2e1900 */
[----:B------:R-:W-:Y:S02]  /*0330*/  LEA.HI.X.SX32 R8, R8, R13, 0x1, P4 ;  /* 0x0000000d08087211 */ /* 0x000fe400020f0eff */
[----:B------:R-:W-:-:S02]  /*0340*/  ISETP.NE.AND P0, PT, R4, 0x4, PT ;  /* 0x000000040400780c */ /* 0x000fc40003f05270 */
[----:B------:R-:W-:Y:S02]  /*0350*/  IADD3 R12, P3, R24, UR6, RZ ;  /* 0x00000006180c7c10 */ /* 0x000fe4000ff7e0ff */
[----:B------:R-:W-:Y:S02]  /*0360*/  ISETP.NE.AND P1, PT, R4, 0x8, PT ;  /* 0x000000080400780c */ /* 0x000fe40003f25270 */
[----:B------:R-:W-:Y:S01]  /*0370*/  IADD3.X R13, R6, UR7, RZ, P3, !PT ;  /* 0x00000007060d7c10 */ /* 0x000fe20009ffe4ff */
[----:B------:R-:W-:Y:S01]  /*0380*/  ULDC.64 UR6, c[0x0][0x220] ;  /* 0x0000880000067ab9 */ /* 0x000fe20000000a00 */
[----:B------:R-:W-:Y:S02]  /*0390*/  ISETP.GT.AND P3, PT, R11, 0xf, PT ;  /* 0x0000000f0b00780c */ /* 0x000fe40003f64270 */
[----:B------:R-:W-:Y:S02]  /*03a0*/  IADD3 R14, P4, R24, UR6, RZ ;  /* 0x00000006180e7c10 */ /* 0x000fe4000ff9e0ff */
[----:B------:R-:W-:-:S02]  /*03b0*/  IADD3 R24, P5, R24, UR8, RZ ;  /* 0x0000000818187c10 */ /* 0x000fc4000ffbe0ff */
[----:B------:R-:W-:Y:S02]  /*03c0*/  IADD3.X R15, R6, UR7, RZ, P4, !PT ;  /* 0x00000007060f7c10 */ /* 0x000fe4000a7fe4ff */
[----:B-1----:R-:W-:Y:S02]  /*03d0*/  IADD3.X R2, R6, UR9, RZ, P5, !PT ;  /* 0x0000000906027c10 */ /* 0x002fe4000affe4ff */
[----:B------:R-:W-:Y:S02]  /*03e0*/  @!P2 IADD3 R24, P4, R24, -0x1000000, RZ ;  /* 0xff0000001818a810 */ /* 0x000fe40007f9e0ff */
[C---:B------:R-:W-:Y:S02]  /*03f0*/  LEA R26, P6, R9.reuse, UR10, 0x2 ;  /* 0x0000000a091a7c11 */ /* 0x040fe4000f8c10ff */
[----:B------:R-:W-:Y:S02]  /*0400*/  @!P2 IADD3.X R25, R2, -0x1, RZ, P4, !PT ;  /* 0xffffffff0219a810 */ /* 0x000fe400027fe4ff */
[----:B------:R-:W-:-:S02]  /*0410*/  LEA.HI.X R9, R9, UR11, R8, 0x2, P6 ;  /* 0x0000000b09097c11 */ /* 0x000fc4000b0f1408 */
[----:B------:R-:W-:Y:S01]  /*0420*/  @P3 IADD3 R26, P4, R26, -0x1000000, RZ ;  /* 0xff0000001a1a3810 */ /* 0x000fe20007f9e0ff */
[----:B--2---:R-:W-:Y:S01]  /*0430*/  IMAD.WIDE R22, R5, 0x4, R22 ;  /* 0x0000000405167825 */ /* 0x004fe200078e0216 */
[----:B------:R-:W-:Y:S02]  /*0440*/  CS2R R4, SRZ ;  /* 0x0000000000047805 */ /* 0x000fe4000001ff00 */
[----:B------:R-:W-:Y:S02]  /*0450*/  CS2R R6, SRZ ;  /* 0x0000000000067805 */ /* 0x000fe4000001ff00 */
[----:B------:R-:W-:Y:S02]  /*0460*/  @P3 IADD3.X R27, R9, -0x1, RZ, P4, !PT ;  /* 0xffffffff091b3810 */ /* 0x000fe400027fe4ff */
[----:B------:R-:W-:Y:S02]  /*0470*/  CS2R R8, SRZ ;  /* 0x0000000000087805 */ /* 0x000fe4000001ff00 */
[----:B------:R-:W-:-:S02]  /*0480*/  ISETP.GE.AND P5, PT, R11, 0x4, PT ;  /* 0x000000040b00780c */ /* 0x000fc40003fa6270 */
[----:B------:R-:W-:Y:S01]  /*0490*/  CS2R R2, SRZ ;  /* 0x0000000000027805 */ /* 0x000fe2000001ff00 */
[----:B------:R-:W2:Y:S04]  /*04a0*/  @!P2 LDG.E.64 R4, desc[UR4][R24.64+0x400000] ;  /* 0x400000041804a981 */ /* 0x000ea8000c1e1b00 */
[----:B------:R1:W2:Y:S04]  /*04b0*/  @!P0 LDG.E.64 R6, desc[UR4][R12.64+-0x400000] ;  /* 0xc00000040c068981 */ /* 0x0002a8000c1e1b00 */
[----:B------:R-:W2:Y:S04]  /*04c0*/  @P3 LDG.E.64 R8, desc[UR4][R26.64] ;  /* 0x000000041a083981 */ /* 0x000ea8000c1e1b00 */
[----:B------:R3:W2:Y:S01]  /*04d0*/  @!P1 LDG.E.64 R2, desc[UR4][R14.64+-0x800000] ;  /* 0x800000040e029981 */ /* 0x0006a2000c1e1b00 */
[----:B-1----:R-:W-:Y:S01]  /*04e0*/  CS2R R12, SRZ ;  /* 0x00000000000c7805 */ /* 0x002fe2000001ff00 */
[----:B----4-:R-:W-:-:S05]  /*04f0*/  IMAD.WIDE R20, R11, 0x4, R20 ;  /* 0x000000040b147825 */ /* 0x010fca00078e0214 */
[----:B------:R-:W4:Y:S01]  /*0500*/  @!P5 LDG.E.64 R12, desc[UR4][R22.64] ;  /* 0x00000004160cd981 */ /* 0x000f22000c1e1b00 */
[----:B-----5:R-:W-:-:S03]  /*0510*/  IMAD.WIDE R16, R11, 0x4, R16 ;  /* 0x000000040b107825 */ /* 0x020fc600078e0210 */
[----:B------:R-:W5:Y:S01]  /*0520*/  LDG.E.EL R20, desc[UR4][R20.64] ;  /* 0x0000000414147981 */ /* 0x000f62000c2e1900 */
[----:B0-----:R-:W-:-:S03]  /*0530*/  IMAD.WIDE R18, R11, 0x4, R18 ;  /* 0x000000040b127825 */ /* 0x001fc600078e0212 */
[----:B------:R-:W5:Y:S04]  /*0540*/  LDG.E.EL R16, desc[UR4][R16.64] ;  /* 0x0000000410107981 */ /* 0x000f68000c2e1900 */
[----:B------:R-:W5:Y:S01]  /*0550*/  LDG.E.EL R11, desc[UR4][R18.64] ;  /* 0x00000004120b7981 */ /* 0x000f62000c2e1900 */
[----:B---3--:R-:W-:-:S04]  /*0560*/  FADD R24, R10, 9.9999997473787516356e-06 ;  /* 0x3727c5ac0a187421 */ /* 0x008fc80000000000 */
[----:B------:R-:W0:Y:S02]  /*0570*/  MUFU.SQRT R15, R24 ;  /* 0x00000018000f7308 */ /* 0x000e240000002000 */
[C---:B0-----:R-:W-:Y:S02]  /*0580*/  FSETP.GT.AND P4, PT, R15.reuse, 8.50705917302346158658e+37, PT ;  /* 0x7e8000000f00780b */ /* 0x041fe40003f84000 */
[----:B------:R-:W-:-:S11]  /*0590*/  FSETP.GEU.AND P6, PT, R15, 1.175494350822287508e-38, PT ;  /* 0x008000000f00780b */ /* 0x000fd60003fce000 */
[----:B------:R-:W-:-:S04]  /*05a0*/  @P4 FMUL R15, R15, 0.25 ;  /* 0x3e8000000f0f4820 */ /* 0x000fc80000400000 */
[----:B------:R-:W-:Y:S01]  /*05b0*/  @!P6 FMUL R15, R15, 16777216 ;  /* 0x4b8000000f0fe820 */ /* 0x000fe20000400000 */
[----:B--2---:R-:W-:Y:S02]  /*05c0*/  SEL R10, R4, RZ, !P2 ;  /* 0x000000ff040a7207 */ /* 0x004fe40005000000 */
[----:B------:R-:W-:Y:S02]  /*05d0*/  SEL R14, R5, RZ, !P2 ;  /* 0x000000ff050e7207 */ /* 0x000fe40005000000 */
[----:B------:R-:W-:Y:S01]  /*05e0*/  SEL R5, R7, RZ, !P0 ;  /* 0x000000ff07057207 */ /* 0x000fe20004000000 */
[----:B------:R-:W0:Y:S01]  /*05f0*/  MUFU.RCP R15, R15 ;  /* 0x0000000f000f7308 */ /* 0x000e220000001000 */
[----:B------:R-:W-:Y:S01]  /*0600*/  @P2 SEL R10, R8, RZ, P3 ;  /* 0x000000ff080a2207 */ /* 0x000fe20001800000 */
[----:B------:R-:W-:Y:S01]  /*0610*/  IMAD.MOV.U32 R8, RZ, RZ, 0x3e800000 ;  /* 0x3e800000ff087424 */ /* 0x000fe200078e00ff */
[----:B------:R-:W-:Y:S02]  /*0620*/  @P2 SEL R14, R9, RZ, P3 ;  /* 0x000000ff090e2207 */ /* 0x000fe40001800000 */
[----:B------:R-:W-:-:S02]  /*0630*/  SEL R7, R3, RZ, !P1 ;  /* 0x000000ff03077207 */ /* 0x000fc40004800000 */
[----:B------:R-:W-:Y:S02]  /*0640*/  SEL R3, R2, RZ, !P1 ;  /* 0x000000ff02037207 */ /* 0x000fe40004800000 */
[----:B------:R-:W-:Y:S02]  /*0650*/  SEL R4, R6, RZ, !P0 ;  /* 0x000000ff06047207 */ /* 0x000fe40004000000 */
[----:B------:R-:W-:Y:S02]  /*0660*/  FSEL R8, R8, 1, P4 ;  /* 0x3f80000008087808 */ /* 0x000fe40002000000 */
[----:B------:R-:W-:Y:S02]  /*0670*/  @P0 SEL R4, R3, R10, !P1 ;  /* 0x0000000a03040207 */ /* 0x000fe40004800000 */
[----:B----4-:R-:W-:Y:S01]  /*0680*/  SEL R9, R12, RZ, !P5 ;  /* 0x000000ff0c097207 */ /* 0x010fe20006800000 */
[----:B------:R-:W1:Y:S01]  /*0690*/  LDC.64 R2, c[0x0][0x260] ;  /* 0x00009800ff027b82 */ /* 0x000e620000000a00 */
[----:B------:R-:W-:-:S02]  /*06a0*/  @P0 SEL R5, R7, R14, !P1 ;  /* 0x0000000e07050207 */ /* 0x000fc40004800000 */
[----:B------:R-:W-:Y:S01]  /*06b0*/  SEL R10, R13, RZ, !P5 ;  /* 0x000000ff0d0a7207 */ /* 0x000fe20006800000 */
[----:B------:R-:W-:Y:S01]  /*06c0*/  @!P6 FMUL R8, R8, 16777216 ;  /* 0x4b8000000808e820 */ /* 0x000fe20000400000 */
[----:B------:R-:W-:-:S03]  /*06d0*/  SEL R4, R9, R4, !P5 ;  /* 0x0000000409047207 */ /* 0x000fc60006800000 */
[----:B------:R-:W2:Y:S01]  /*06e0*/  LDC.64 R6, c[0x0][0x258] ;  /* 0x00009600ff067b82 */ /* 0x000ea20000000a00 */
[----:B------:R-:W-:Y:S01]  /*06f0*/  SEL R5, R10, R5, !P5 ;  /* 0x000000050a057207 */ /* 0x000fe20006800000 */
[----:B0-----:R-:W-:Y:S01]  /*0700*/  FMUL R15, R15, R8 ;  /* 0x000000080f0f7220 */ /* 0x001fe20000400000 */
[----:B-----5:R-:W-:-:S03]  /*0710*/  FADD R8, -R20, R4 ;  /* 0x0000000414087221 */ /* 0x020fc60000000100 */
[----:B------:R-:W-:Y:S01]  /*0720*/  FADD R20, -R20, R5 ;  /* 0x0000000514147221 */ /* 0x000fe20000000100 */
[----:B------:R-:W-:-:S03]  /*0730*/  FMUL R8, R8, R15 ;  /* 0x0000000f08087220 */ /* 0x000fc60000400000 */
[----:B------:R-:W-:Y:S01]  /*0740*/  FMUL R15, R20, R15 ;  /* 0x0000000f140f7220 */ /* 0x000fe20000400000 */
[----:B------:R-:W-:-:S03]  /*0750*/  FFMA R8, R11, R8, R16 ;  /* 0x000000080b087223 */ /* 0x000fc60000000010 */
[----:B------:R-:W-:Y:S02]  /*0760*/  FFMA R15, R11, R15, R16 ;  /* 0x0000000f0b0f7223 */ /* 0x000fe40000000010 */
[----:B------:R-:W-:-:S03]  /*0770*/  FSETP.GEU.AND P0, PT, R8, RZ, PT ;  /* 0x000000ff0800720b */ /* 0x000fc60003f0e000 */
[C---:B------:R-:W-:Y:S01]  /*0780*/  FSETP.GEU.AND P1, PT, R15.reuse, RZ, PT ;  /* 0x000000ff0f00720b */ /* 0x040fe20003f2e000 */
[----:B-1----:R-:W-:Y:S01]  /*0790*/  IMAD.WIDE R2, R0, 0x4, R2 ;  /* 0x0000000400027825 */ /* 0x002fe200078e0202 */
[----:B------:R-:W-:Y:S02]  /*07a0*/  FSEL R8, R8, RZ, P0 ;  /* 0x000000ff08087208 */ /* 0x000fe40000000000 */
[----:B------:R-:W-:Y:S01]  /*07b0*/  FSEL R9, R15, RZ, P1 ;  /* 0x000000ff0f097208 */ /* 0x000fe20000800000 */
[----:B--2---:R-:W-:-:S05]  /*07c0*/  IMAD.WIDE R6, R0, 0x4, R6 ;  /* 0x0000000400067825 */ /* 0x004fca00078e0206 */
[----:B------:R-:W-:Y:S04]  /*07d0*/  STG.E.64 desc[UR4][R6.64], R4 ;  /* 0x0000000406007986 */ /* 0x000fe8000c101b04 */
[----:B------:R-:W-:Y:S01]  /*07e0*/  STG.E.64 desc[UR4][R2.64], R8 ;  /* 0x0000000802007986 */ /* 0x000fe2000c101b04 */
[----:B------:R-:W-:Y:S05]  /*07f0*/  EXIT ;  /* 0x000000000000794d */ /* 0x000fea0003800000 */
.L_x_0:
[----:B------:R-:W-:-:S00]  /*0800*/  BRA `(.L_x_0) ;  /* 0xfffffffc00fc7947 */ /* 0x000fc0000383ffff */
[----:B------:R-:W-:-:S00]  /*0810*/  NOP ;  /* 0x0000000000007918 */ /* 0x000fc00000000000 */
        /* <DEDUP_REMOVED lines=14> */
.L_x_1:


//--------------------- .nv.global.init           --------------------------
	.section	.nv.global.init,"aw",@progbits
.nv.global.init:
	.type		_$_str,@object
	.size		_$_str,(_$_str_$_2 - _$_str)
_$_str:
        /*0000*/ 	.byte	0x5f, 0x5f, 0x43, 0x55, 0x44, 0x41, 0x5f, 0x46, 0x54, 0x5a, 0x00
	.type		_$_str_$_2,@object
	.size		_$_str_$_2,(.L_1 - _$_str_$_2)
_$_str_$_2:
        /*000b*/ 	.byte	0x5f, 0x5f, 0x43, 0x55, 0x44, 0x41, 0x5f, 0x50, 0x52, 0x45, 0x43, 0x5f, 0x53, 0x51, 0x52, 0x54
        /*001b*/ 	.byte	0x00
.L_1:


//--------------------- .nv.constant0.triton_poi_fused__native_batch_norm_legit_no_training_cat_relu_28 --------------------------
	.section	.nv.constant0.triton_poi_fused__native_batch_norm_legit_no_training_cat_relu_28,"a",@progbits
	.sectionflags	@""
	.align	4
.nv.constant0.triton_poi_fused__native_batch_norm_legit_no_training_cat_relu_28:
	.zero		620
